//
// Generated by NVIDIA NVVM Compiler
//
// Compiler Build ID: CL-36424714
// Cuda compilation tools, release 13.0, V13.0.88
// Based on NVVM 20.0.0
//

.version 9.0
.target sm_100
.address_size 64

	// .globl	_Z19subarray_sum_kernelPKiPiiii

.visible .entry _Z19subarray_sum_kernelPKiPiiii(
	.param .u64 .ptr .align 1 _Z19subarray_sum_kernelPKiPiiii_param_0,
	.param .u64 .ptr .align 1 _Z19subarray_sum_kernelPKiPiiii_param_1,
	.param .u32 _Z19subarray_sum_kernelPKiPiiii_param_2,
	.param .u32 _Z19subarray_sum_kernelPKiPiiii_param_3,
	.param .u32 _Z19subarray_sum_kernelPKiPiiii_param_4
)
{


	ret;

}


// ===== COMPILED SASS (sm_100) =====

	.target	sm_100

	.elftype	@"ET_EXEC"


//--------------------- .note.nv.tkinfo           --------------------------
	.section	.note.nv.tkinfo,"",@"SHT_NOTE"
	.sectionflags	@"SHF_NOTE_NV_TKINFO"
	.tkinfo
        /*0018*/ 	.word	0x00000002
        /*0030*/ 	.string	""
        /*0030*/ 	.string	"ptxas"
        /*0030*/ 	.string	"Cuda compilation tools, release 13.0, V13.0.88"
        /*0030*/ 	.string	"Build cuda_13.0.r13.0/compiler.36424714_0"
        /*0030*/ 	.string	"-arch sm_100 -m 64 "



//--------------------- .note.nv.cuinfo           --------------------------
	.section	.note.nv.cuinfo,"",@"SHT_NOTE"
	.sectionflags	@"SHF_NOTE_NV_CUINFO"
        /*0018*/ 	.short	0x0002
        /*001a*/ 	.short	0x0064
        /*001c*/ 	.short	0x0082
	.zero		2


//--------------------- .nv.info                  --------------------------
	.section	.nv.info,"",@"SHT_CUDA_INFO"
	.align	4


	//----- nvinfo : EIATTR_REGCOUNT
	.align		4
        /*0000*/ 	.byte	0x04, 0x2f
        /*0002*/ 	.short	(.L_1 - .L_0)
	.align		4
.L_0:
        /*0004*/ 	.word	index@(_Z19subarray_sum_kernelPKiPiiii)
        /*0008*/ 	.word	0x00000004


	//----- nvinfo : EIATTR_FRAME_SIZE
	.align		4
.L_1:
        /*000c*/ 	.byte	0x04, 0x11
        /*000e*/ 	.short	(.L_3 - .L_2)
	.align		4
.L_2:
        /*0010*/ 	.word	index@(_Z19subarray_sum_kernelPKiPiiii)
        /*0014*/ 	.word	0x00000000


	//----- nvinfo : EIATTR_MIN_STACK_SIZE
	.align		4
.L_3:
        /*0018*/ 	.byte	0x04, 0x12
        /*001a*/ 	.short	(.L_5 - .L_4)
	.align		4
.L_4:
        /*001c*/ 	.word	index@(_Z19subarray_sum_kernelPKiPiiii)
        /*0020*/ 	.word	0x00000000
.L_5:


//--------------------- .nv.compat                --------------------------
	.section	.nv.compat,"",@"SHT_CUDA_COMPAT_INFO"
	.align	4
        /*0000*/ 	.byte	0x02, 0x09, 0x00, 0x00, 0x02, 0x02, 0x01, 0x00, 0x02, 0x05, 0x05, 0x00, 0x03, 0x07, 0x01, 0x01
        /*0010*/ 	.byte	0x02, 0x03, 0x00, 0x00, 0x02, 0x06, 0x01, 0x00, 0x04, 0x0b, 0x08, 0x00, 0x09, 0x00, 0x00, 0x00
        /*0020*/ 	.byte	0x00, 0x00, 0x00, 0x00


//--------------------- .nv.info._Z19subarray_sum_kernelPKiPiiii --------------------------
	.section	.nv.info._Z19subarray_sum_kernelPKiPiiii,"",@"SHT_CUDA_INFO"
	.sectionflags	@""
	.align	4


	//----- nvinfo : EIATTR_CUDA_API_VERSION
	.align		4
        /*0000*/ 	.byte	0x04, 0x37
        /*0002*/ 	.short	(.L_7 - .L_6)
.L_6:
        /*0004*/ 	.word	0x00000082


	//----- nvinfo : EIATTR_KPARAM_INFO
	.align		4
.L_7:
        /*0008*/ 	.byte	0x04, 0x17
        /*000a*/ 	.short	(.L_9 - .L_8)
.L_8:
        /*000c*/ 	.word	0x00000000
        /*0010*/ 	.short	0x0004
        /*0012*/ 	.short	0x0018
        /*0014*/ 	.byte	0x00, 0xf0, 0x11, 0x00


	//----- nvinfo : EIATTR_KPARAM_INFO
	.align		4
.L_9:
        /*0018*/ 	.byte	0x04, 0x17
        /*001a*/ 	.short	(.L_11 - .L_10)
.L_10:
        /*001c*/ 	.word	0x00000000
        /*0020*/ 	.short	0x0003
        /*0022*/ 	.short	0x0014
        /*0024*/ 	.byte	0x00, 0xf0, 0x11, 0x00


	//----- nvinfo : EIATTR_KPARAM_INFO
	.align		4
.L_11:
        /*0028*/ 	.byte	0x04, 0x17
        /*002a*/ 	.short	(.L_13 - .L_12)
.L_12:
        /*002c*/ 	.word	0x00000000
        /*0030*/ 	.short	0x0002
        /*0032*/ 	.short	0x0010
        /*0034*/ 	.byte	0x00, 0xf0, 0x11, 0x00


	//----- nvinfo : EIATTR_KPARAM_INFO
	.align		4
.L_13:
        /*0038*/ 	.byte	0x04, 0x17
        /*003a*/ 	.short	(.L_15 - .L_14)
.L_14:
        /*003c*/ 	.word	0x00000000
        /*0040*/ 	.short	0x0001
        /*0042*/ 	.short	0x0008
        /*0044*/ 	.byte	0x00, 0xf5, 0x21, 0x00


	//----- nvinfo : EIATTR_KPARAM_INFO
	.align		4
.L_15:
        /*0048*/ 	.byte	0x04, 0x17
        /*004a*/ 	.short	(.L_17 - .L_16)
.L_16:
        /*004c*/ 	.word	0x00000000
        /*0050*/ 	.short	0x0000
        /*0052*/ 	.short	0x0000
        /*0054*/ 	.byte	0x00, 0xf5, 0x21, 0x00


	//----- nvinfo : EIATTR_SPARSE_MMA_MASK
	.align		4
.L_17:
        /*0058*/ 	.byte	0x03, 0x50
        /*005a*/ 	.short	0x0000


	//----- nvinfo : EIATTR_MAXREG_COUNT
	.align		4
        /*005c*/ 	.byte	0x03, 0x1b
        /*005e*/ 	.short	0x00ff


	//----- nvinfo : EIATTR_MERCURY_ISA_VERSION
	.align		4
        /*0060*/ 	.byte	0x03, 0x5f
        /*0062*/ 	.short	0x0101


	//----- nvinfo : EIATTR_VRC_CTA_INIT_COUNT
	.align		4
        /*0064*/ 	.byte	0x02, 0x4a
	.zero		1
	.zero		1


	//----- nvinfo : EIATTR_EXIT_INSTR_OFFSETS
	.align		4
        /*0068*/ 	.byte	0x04, 0x1c
        /*006a*/ 	.short	(.L_19 - .L_18)


	//   ....[0]....
.L_18:
        /*006c*/ 	.word	0x00000010


	//----- nvinfo : EIATTR_CBANK_PARAM_SIZE
	.align		4
.L_19:
        /*0070*/ 	.byte	0x03, 0x19
        /*0072*/ 	.short	0x001c


	//----- nvinfo : EIATTR_PARAM_CBANK
	.align		4
        /*0074*/ 	.byte	0x04, 0x0a
        /*0076*/ 	.short	(.L_21 - .L_20)
	.align		4
.L_20:
        /*0078*/ 	.word	index@(.nv.constant0._Z19subarray_sum_kernelPKiPiiii)
        /*007c*/ 	.short	0x0380
        /*007e*/ 	.short	0x001c


	//----- nvinfo : EIATTR_SW_WAR
	.align		4
.L_21:
        /*0080*/ 	.byte	0x04, 0x36
        /*0082*/ 	.short	(.L_23 - .L_22)
.L_22:
        /*0084*/ 	.word	0x00000008
.L_23:


//--------------------- .nv.callgraph             --------------------------
	.section	.nv.callgraph,"",@"SHT_CUDA_CALLGRAPH"
	.align	4
	.sectionentsize	8
	.align		4
        /*0000*/ 	.word	0x00000000
	.align		4
        /*0004*/ 	.word	0xffffffff
	.align		4
        /*0008*/ 	.word	0x00000000
	.align		4
        /*000c*/ 	.word	0xfffffffe
	.align		4
        /*0010*/ 	.word	0x00000000
	.align		4
        /*0014*/ 	.word	0xfffffffd
	.align		4
        /*0018*/ 	.word	0x00000000
	.align		4
        /*001c*/ 	.word	0xfffffffc


//--------------------- .text._Z19subarray_sum_kernelPKiPiiii --------------------------
	.section	.text._Z19subarray_sum_kernelPKiPiiii,"ax",@progbits
	.align	128
        .global         _Z19subarray_sum_kernelPKiPiiii
        .type           _Z19subarray_sum_kernelPKiPiiii,@function
        .size           _Z19subarray_sum_kernelPKiPiiii,(.L_x_1 - _Z19subarray_sum_kernelPKiPiiii)
        .other          _Z19subarray_sum_kernelPKiPiiii,@"STO_CUDA_ENTRY STV_DEFAULT"
_Z19subarray_sum_kernelPKiPiiii:
.text._Z19subarray_sum_kernelPKiPiiii:
[----:B------:R-:W-:Y:S01]  /*0000*/  LDC R1, c[0x0][0x37c] ;  /* 0x0000df00ff017b82 */ /* 0x000fe20000000800 */
[----:B------:R-:W-:Y:S05]  /*0010*/  EXIT ;  /* 0x000000000000794d */ /* 0x000fea0003800000 */
.L_x_0:
[----:B------:R-:W-:-:S00]  /*0020*/  BRA `(.L_x_0) ;  /* 0xfffffffc00fc7947 */ /* 0x000fc0000383ffff */
[----:B------:R-:W-:-:S00]  /*0030*/  NOP ;  /* 0x0000000000007918 */ /* 0x000fc00000000000 */
        /* <DEDUP_REMOVED lines=12> */
.L_x_1:


//--------------------- .nv.shared.reserved.0     --------------------------
	.section	.nv.shared.reserved.0,"aw",@nobits
	.weak		__nv_reservedSMEM_offset_0_alias
	.size		__nv_reservedSMEM_offset_0_alias, 0, 64
	.other		__nv_reservedSMEM_offset_0_alias,@"STO_CUDA_RESERVED_SHARED STV_DEFAULT"
__nv_reservedSMEM_offset_0_alias:
	.zero		0
	.zero		64


//--------------------- .nv.constant0._Z19subarray_sum_kernelPKiPiiii --------------------------
	.section	.nv.constant0._Z19subarray_sum_kernelPKiPiiii,"a",@progbits
	.sectionflags	@""
	.align	4
.nv.constant0._Z19subarray_sum_kernelPKiPiiii:
	.zero		924


//--------------------- SYMBOLS --------------------------

	.type		.nv.reservedSmem.offset0,@object
	.size		.nv.reservedSmem.offset0,0x4
